//
// Generated by NVIDIA NVVM Compiler
//
// Compiler Build ID: CL-36424714
// Cuda compilation tools, release 13.0, V13.0.88
// Based on NVVM 20.0.0
//

.version 9.0
.target sm_100
.address_size 64

	// .globl	_Z9matMulGPUPfS_S_i
// _ZZ15matMulGPUSharedPfS_S_iE2As has been demoted
// _ZZ15matMulGPUSharedPfS_S_iE2Bs has been demoted

.visible .entry _Z9matMulGPUPfS_S_i(
	.param .u64 .ptr .align 1 _Z9matMulGPUPfS_S_i_param_0,
	.param .u64 .ptr .align 1 _Z9matMulGPUPfS_S_i_param_1,
	.param .u64 .ptr .align 1 _Z9matMulGPUPfS_S_i_param_2,
	.param .u32 _Z9matMulGPUPfS_S_i_param_3
)
{
	.reg .pred 	%p<10>;
	.reg .b32 	%r<39>;
	.reg .b32 	%f<68>;
	.reg .b64 	%rd<67>;

	ld.param.u64 	%rd14, [_Z9matMulGPUPfS_S_i_param_0];
	ld.param.u64 	%rd15, [_Z9matMulGPUPfS_S_i_param_1];
	ld.param.u32 	%r17, [_Z9matMulGPUPfS_S_i_param_3];
	cvta.to.global.u64 	%rd1, %rd15;
	cvta.to.global.u64 	%rd2, %rd14;
	mov.u32 	%r18, %ctaid.x;
	mov.u32 	%r19, %ntid.x;
	mov.u32 	%r20, %tid.x;
	mad.lo.s32 	%r1, %r18, %r19, %r20;
	mov.u32 	%r21, %ctaid.y;
	mov.u32 	%r22, %ntid.y;
	mov.u32 	%r23, %tid.y;
	mad.lo.s32 	%r2, %r21, %r22, %r23;
	setp.lt.s32 	%p1, %r17, 1;
	mov.f32 	%f67, 0f00000000;
	@%p1 bra 	$L__BB0_12;
	mul.lo.s32 	%r3, %r17, %r2;
	and.b32  	%r4, %r17, 7;
	setp.lt.u32 	%p2, %r17, 8;
	mov.f32 	%f67, 0f00000000;
	mov.b32 	%r37, 0;
	@%p2 bra 	$L__BB0_4;
	and.b32  	%r37, %r17, 2147483640;
	neg.s32 	%r35, %r37;
	mul.wide.u32 	%rd16, %r17, 4;
	add.s64 	%rd3, %rd1, %rd16;
	mul.wide.u32 	%rd17, %r17, 8;
	add.s64 	%rd4, %rd1, %rd17;
	mul.wide.u32 	%rd18, %r17, 12;
	add.s64 	%rd5, %rd1, %rd18;
	mul.wide.u32 	%rd19, %r17, 16;
	add.s64 	%rd6, %rd1, %rd19;
	mul.wide.u32 	%rd20, %r17, 20;
	add.s64 	%rd7, %rd1, %rd20;
	mul.wide.u32 	%rd21, %r17, 24;
	add.s64 	%rd8, %rd1, %rd21;
	mul.wide.u32 	%rd22, %r17, 28;
	add.s64 	%rd9, %rd1, %rd22;
	mul.wide.u32 	%rd23, %r3, 4;
	add.s64 	%rd24, %rd23, %rd2;
	add.s64 	%rd66, %rd24, 16;
	mov.f32 	%f67, 0f00000000;
	mov.u32 	%r34, %r1;
$L__BB0_3:
	.pragma "nounroll";
	mul.wide.s32 	%rd25, %r34, 4;
	add.s64 	%rd26, %rd3, %rd25;
	add.s64 	%rd27, %rd4, %rd25;
	add.s64 	%rd28, %rd5, %rd25;
	add.s64 	%rd29, %rd6, %rd25;
	add.s64 	%rd30, %rd7, %rd25;
	add.s64 	%rd31, %rd8, %rd25;
	add.s64 	%rd32, %rd9, %rd25;
	add.s64 	%rd33, %rd1, %rd25;
	ld.global.f32 	%f17, [%rd66+-16];
	ld.global.f32 	%f18, [%rd33];
	fma.rn.f32 	%f19, %f17, %f18, %f67;
	ld.global.f32 	%f20, [%rd66+-12];
	ld.global.f32 	%f21, [%rd26];
	fma.rn.f32 	%f22, %f20, %f21, %f19;
	ld.global.f32 	%f23, [%rd66+-8];
	ld.global.f32 	%f24, [%rd27];
	fma.rn.f32 	%f25, %f23, %f24, %f22;
	ld.global.f32 	%f26, [%rd66+-4];
	ld.global.f32 	%f27, [%rd28];
	fma.rn.f32 	%f28, %f26, %f27, %f25;
	ld.global.f32 	%f29, [%rd66];
	ld.global.f32 	%f30, [%rd29];
	fma.rn.f32 	%f31, %f29, %f30, %f28;
	ld.global.f32 	%f32, [%rd66+4];
	ld.global.f32 	%f33, [%rd30];
	fma.rn.f32 	%f34, %f32, %f33, %f31;
	ld.global.f32 	%f35, [%rd66+8];
	ld.global.f32 	%f36, [%rd31];
	fma.rn.f32 	%f37, %f35, %f36, %f34;
	ld.global.f32 	%f38, [%rd66+12];
	ld.global.f32 	%f39, [%rd32];
	fma.rn.f32 	%f67, %f38, %f39, %f37;
	add.s32 	%r35, %r35, 8;
	shl.b32 	%r25, %r17, 3;
	add.s32 	%r34, %r34, %r25;
	add.s64 	%rd66, %rd66, 32;
	setp.ne.s32 	%p3, %r35, 0;
	@%p3 bra 	$L__BB0_3;
$L__BB0_4:
	setp.eq.s32 	%p4, %r4, 0;
	@%p4 bra 	$L__BB0_12;
	and.b32  	%r12, %r17, 3;
	setp.lt.u32 	%p5, %r4, 4;
	@%p5 bra 	$L__BB0_7;
	add.s32 	%r26, %r37, %r3;
	mul.wide.u32 	%rd34, %r26, 4;
	add.s64 	%rd35, %rd2, %rd34;
	ld.global.f32 	%f41, [%rd35];
	mad.lo.s32 	%r27, %r37, %r17, %r1;
	mul.wide.s32 	%rd36, %r27, 4;
	add.s64 	%rd37, %rd1, %rd36;
	ld.global.f32 	%f42, [%rd37];
	fma.rn.f32 	%f43, %f41, %f42, %f67;
	cvt.u64.u32 	%rd38, %r3;
	cvt.u64.u32 	%rd39, %r37;
	add.s64 	%rd40, %rd39, %rd38;
	shl.b64 	%rd41, %rd40, 2;
	add.s64 	%rd42, %rd2, %rd41;
	ld.global.f32 	%f44, [%rd42+4];
	mul.wide.u32 	%rd43, %r17, 4;
	add.s64 	%rd44, %rd37, %rd43;
	ld.global.f32 	%f45, [%rd44];
	fma.rn.f32 	%f46, %f44, %f45, %f43;
	ld.global.f32 	%f47, [%rd42+8];
	add.s64 	%rd45, %rd44, %rd43;
	ld.global.f32 	%f48, [%rd45];
	fma.rn.f32 	%f49, %f47, %f48, %f46;
	ld.global.f32 	%f50, [%rd42+12];
	add.s64 	%rd46, %rd45, %rd43;
	ld.global.f32 	%f51, [%rd46];
	fma.rn.f32 	%f67, %f50, %f51, %f49;
	add.s32 	%r37, %r37, 4;
$L__BB0_7:
	setp.eq.s32 	%p6, %r12, 0;
	@%p6 bra 	$L__BB0_12;
	setp.eq.s32 	%p7, %r12, 1;
	@%p7 bra 	$L__BB0_10;
	add.s32 	%r28, %r37, %r3;
	mul.wide.u32 	%rd47, %r28, 4;
	add.s64 	%rd48, %rd2, %rd47;
	ld.global.f32 	%f53, [%rd48];
	mad.lo.s32 	%r29, %r37, %r17, %r1;
	mul.wide.s32 	%rd49, %r29, 4;
	add.s64 	%rd50, %rd1, %rd49;
	ld.global.f32 	%f54, [%rd50];
	fma.rn.f32 	%f55, %f53, %f54, %f67;
	cvt.u64.u32 	%rd51, %r3;
	cvt.u64.u32 	%rd52, %r37;
	add.s64 	%rd53, %rd52, %rd51;
	shl.b64 	%rd54, %rd53, 2;
	add.s64 	%rd55, %rd2, %rd54;
	ld.global.f32 	%f56, [%rd55+4];
	mul.wide.u32 	%rd56, %r17, 4;
	add.s64 	%rd57, %rd50, %rd56;
	ld.global.f32 	%f57, [%rd57];
	fma.rn.f32 	%f67, %f56, %f57, %f55;
	add.s32 	%r37, %r37, 2;
$L__BB0_10:
	and.b32  	%r30, %r17, 1;
	setp.eq.b32 	%p8, %r30, 1;
	not.pred 	%p9, %p8;
	@%p9 bra 	$L__BB0_12;
	add.s32 	%r31, %r37, %r3;
	mul.wide.u32 	%rd58, %r31, 4;
	add.s64 	%rd59, %rd2, %rd58;
	ld.global.f32 	%f58, [%rd59];
	mad.lo.s32 	%r32, %r37, %r17, %r1;
	mul.wide.s32 	%rd60, %r32, 4;
	add.s64 	%rd61, %rd1, %rd60;
	ld.global.f32 	%f59, [%rd61];
	fma.rn.f32 	%f67, %f58, %f59, %f67;
$L__BB0_12:
	ld.param.u64 	%rd65, [_Z9matMulGPUPfS_S_i_param_2];
	cvta.to.global.u64 	%rd62, %rd65;
	mad.lo.s32 	%r33, %r17, %r2, %r1;
	mul.wide.s32 	%rd63, %r33, 4;
	add.s64 	%rd64, %rd62, %rd63;
	st.global.f32 	[%rd64], %f67;
	ret;

}
	// .globl	_Z15matMulGPUSharedPfS_S_i
.visible .entry _Z15matMulGPUSharedPfS_S_i(
	.param .u64 .ptr .align 1 _Z15matMulGPUSharedPfS_S_i_param_0,
	.param .u64 .ptr .align 1 _Z15matMulGPUSharedPfS_S_i_param_1,
	.param .u64 .ptr .align 1 _Z15matMulGPUSharedPfS_S_i_param_2,
	.param .u32 _Z15matMulGPUSharedPfS_S_i_param_3
)
{
	.reg .pred 	%p<3>;
	.reg .b32 	%r<36>;
	.reg .b32 	%f<105>;
	.reg .b64 	%rd<13>;
	// demoted variable
	.shared .align 4 .b8 _ZZ15matMulGPUSharedPfS_S_iE2As[4096];
	// demoted variable
	.shared .align 4 .b8 _ZZ15matMulGPUSharedPfS_S_iE2Bs[4096];
	ld.param.u64 	%rd3, [_Z15matMulGPUSharedPfS_S_i_param_0];
	ld.param.u64 	%rd4, [_Z15matMulGPUSharedPfS_S_i_param_1];
	ld.param.u64 	%rd5, [_Z15matMulGPUSharedPfS_S_i_param_2];
	ld.param.u32 	%r19, [_Z15matMulGPUSharedPfS_S_i_param_3];
	mov.u32 	%r20, %ctaid.x;
	mov.u32 	%r21, %ntid.x;
	mov.u32 	%r1, %tid.x;
	mad.lo.s32 	%r2, %r20, %r21, %r1;
	mov.u32 	%r22, %ctaid.y;
	mov.u32 	%r23, %ntid.y;
	mov.u32 	%r3, %tid.y;
	mad.lo.s32 	%r4, %r22, %r23, %r3;
	setp.lt.s32 	%p1, %r19, 32;
	mov.f32 	%f104, 0f00000000;
	@%p1 bra 	$L__BB1_3;
	shl.b32 	%r24, %r3, 7;
	mov.u32 	%r25, _ZZ15matMulGPUSharedPfS_S_iE2As;
	add.s32 	%r5, %r25, %r24;
	shl.b32 	%r26, %r1, 2;
	add.s32 	%r6, %r5, %r26;
	mov.u32 	%r27, _ZZ15matMulGPUSharedPfS_S_iE2Bs;
	add.s32 	%r8, %r27, %r26;
	add.s32 	%r7, %r8, %r24;
	shr.s32 	%r28, %r19, 31;
	shr.u32 	%r29, %r28, 27;
	add.s32 	%r30, %r19, %r29;
	shr.s32 	%r31, %r30, 5;
	neg.s32 	%r35, %r31;
	mad.lo.s32 	%r34, %r19, %r4, %r1;
	mad.lo.s32 	%r33, %r3, %r19, %r2;
	shl.b32 	%r12, %r19, 5;
	cvta.to.global.u64 	%rd1, %rd3;
	cvta.to.global.u64 	%rd2, %rd4;
	mov.f32 	%f104, 0f00000000;
$L__BB1_2:
	mul.wide.u32 	%rd6, %r34, 4;
	add.s64 	%rd7, %rd1, %rd6;
	ld.global.f32 	%f6, [%rd7];
	st.shared.f32 	[%r6], %f6;
	mul.wide.u32 	%rd8, %r33, 4;
	add.s64 	%rd9, %rd2, %rd8;
	ld.global.f32 	%f7, [%rd9];
	st.shared.f32 	[%r7], %f7;
	bar.sync 	0;
	ld.shared.f32 	%f8, [%r5];
	ld.shared.f32 	%f9, [%r8];
	fma.rn.f32 	%f10, %f8, %f9, %f104;
	ld.shared.f32 	%f11, [%r5+4];
	ld.shared.f32 	%f12, [%r8+128];
	fma.rn.f32 	%f13, %f11, %f12, %f10;
	ld.shared.f32 	%f14, [%r5+8];
	ld.shared.f32 	%f15, [%r8+256];
	fma.rn.f32 	%f16, %f14, %f15, %f13;
	ld.shared.f32 	%f17, [%r5+12];
	ld.shared.f32 	%f18, [%r8+384];
	fma.rn.f32 	%f19, %f17, %f18, %f16;
	ld.shared.f32 	%f20, [%r5+16];
	ld.shared.f32 	%f21, [%r8+512];
	fma.rn.f32 	%f22, %f20, %f21, %f19;
	ld.shared.f32 	%f23, [%r5+20];
	ld.shared.f32 	%f24, [%r8+640];
	fma.rn.f32 	%f25, %f23, %f24, %f22;
	ld.shared.f32 	%f26, [%r5+24];
	ld.shared.f32 	%f27, [%r8+768];
	fma.rn.f32 	%f28, %f26, %f27, %f25;
	ld.shared.f32 	%f29, [%r5+28];
	ld.shared.f32 	%f30, [%r8+896];
	fma.rn.f32 	%f31, %f29, %f30, %f28;
	ld.shared.f32 	%f32, [%r5+32];
	ld.shared.f32 	%f33, [%r8+1024];
	fma.rn.f32 	%f34, %f32, %f33, %f31;
	ld.shared.f32 	%f35, [%r5+36];
	ld.shared.f32 	%f36, [%r8+1152];
	fma.rn.f32 	%f37, %f35, %f36, %f34;
	ld.shared.f32 	%f38, [%r5+40];
	ld.shared.f32 	%f39, [%r8+1280];
	fma.rn.f32 	%f40, %f38, %f39, %f37;
	ld.shared.f32 	%f41, [%r5+44];
	ld.shared.f32 	%f42, [%r8+1408];
	fma.rn.f32 	%f43, %f41, %f42, %f40;
	ld.shared.f32 	%f44, [%r5+48];
	ld.shared.f32 	%f45, [%r8+1536];
	fma.rn.f32 	%f46, %f44, %f45, %f43;
	ld.shared.f32 	%f47, [%r5+52];
	ld.shared.f32 	%f48, [%r8+1664];
	fma.rn.f32 	%f49, %f47, %f48, %f46;
	ld.shared.f32 	%f50, [%r5+56];
	ld.shared.f32 	%f51, [%r8+1792];
	fma.rn.f32 	%f52, %f50, %f51, %f49;
	ld.shared.f32 	%f53, [%r5+60];
	ld.shared.f32 	%f54, [%r8+1920];
	fma.rn.f32 	%f55, %f53, %f54, %f52;
	ld.shared.f32 	%f56, [%r5+64];
	ld.shared.f32 	%f57, [%r8+2048];
	fma.rn.f32 	%f58, %f56, %f57, %f55;
	ld.shared.f32 	%f59, [%r5+68];
	ld.shared.f32 	%f60, [%r8+2176];
	fma.rn.f32 	%f61, %f59, %f60, %f58;
	ld.shared.f32 	%f62, [%r5+72];
	ld.shared.f32 	%f63, [%r8+2304];
	fma.rn.f32 	%f64, %f62, %f63, %f61;
	ld.shared.f32 	%f65, [%r5+76];
	ld.shared.f32 	%f66, [%r8+2432];
	fma.rn.f32 	%f67, %f65, %f66, %f64;
	ld.shared.f32 	%f68, [%r5+80];
	ld.shared.f32 	%f69, [%r8+2560];
	fma.rn.f32 	%f70, %f68, %f69, %f67;
	ld.shared.f32 	%f71, [%r5+84];
	ld.shared.f32 	%f72, [%r8+2688];
	fma.rn.f32 	%f73, %f71, %f72, %f70;
	ld.shared.f32 	%f74, [%r5+88];
	ld.shared.f32 	%f75, [%r8+2816];
	fma.rn.f32 	%f76, %f74, %f75, %f73;
	ld.shared.f32 	%f77, [%r5+92];
	ld.shared.f32 	%f78, [%r8+2944];
	fma.rn.f32 	%f79, %f77, %f78, %f76;
	ld.shared.f32 	%f80, [%r5+96];
	ld.shared.f32 	%f81, [%r8+3072];
	fma.rn.f32 	%f82, %f80, %f81, %f79;
	ld.shared.f32 	%f83, [%r5+100];
	ld.shared.f32 	%f84, [%r8+3200];
	fma.rn.f32 	%f85, %f83, %f84, %f82;
	ld.shared.f32 	%f86, [%r5+104];
	ld.shared.f32 	%f87, [%r8+3328];
	fma.rn.f32 	%f88, %f86, %f87, %f85;
	ld.shared.f32 	%f89, [%r5+108];
	ld.shared.f32 	%f90, [%r8+3456];
	fma.rn.f32 	%f91, %f89, %f90, %f88;
	ld.shared.f32 	%f92, [%r5+112];
	ld.shared.f32 	%f93, [%r8+3584];
	fma.rn.f32 	%f94, %f92, %f93, %f91;
	ld.shared.f32 	%f95, [%r5+116];
	ld.shared.f32 	%f96, [%r8+3712];
	fma.rn.f32 	%f97, %f95, %f96, %f94;
	ld.shared.f32 	%f98, [%r5+120];
	ld.shared.f32 	%f99, [%r8+3840];
	fma.rn.f32 	%f100, %f98, %f99, %f97;
	ld.shared.f32 	%f101, [%r5+124];
	ld.shared.f32 	%f102, [%r8+3968];
	fma.rn.f32 	%f104, %f101, %f102, %f100;
	bar.sync 	0;
	add.s32 	%r35, %r35, 1;
	setp.ne.s32 	%p2, %r35, 0;
	add.s32 	%r34, %r34, 32;
	add.s32 	%r33, %r33, %r12;
	@%p2 bra 	$L__BB1_2;
$L__BB1_3:
	cvta.to.global.u64 	%rd10, %rd5;
	mad.lo.s32 	%r32, %r19, %r4, %r2;
	mul.wide.s32 	%rd11, %r32, 4;
	add.s64 	%rd12, %rd10, %rd11;
	st.global.f32 	[%rd12], %f104;
	ret;

}


// ===== COMPILED SASS (sm_100) =====

	.target	sm_100

	.elftype	@"ET_EXEC"


//--------------------- .note.nv.tkinfo           --------------------------
	.section	.note.nv.tkinfo,"",@"SHT_NOTE"
	.sectionflags	@"SHF_NOTE_NV_TKINFO"
	.tkinfo
        /*0018*/ 	.word	0x00000002
        /*0030*/ 	.string	""
        /*0030*/ 	.string	"ptxas"
        /*0030*/ 	.string	"Cuda compilation tools, release 13.0, V13.0.88"
        /*0030*/ 	.string	"Build cuda_13.0.r13.0/compiler.36424714_0"
        /*0030*/ 	.string	"-arch sm_100 -m 64 "



//--------------------- .note.nv.cuinfo           --------------------------
	.section	.note.nv.cuinfo,"",@"SHT_NOTE"
	.sectionflags	@"SHF_NOTE_NV_CUINFO"
        /*0018*/ 	.short	0x0002
        /*001a*/ 	.short	0x0064
        /*001c*/ 	.short	0x0082
	.zero		2


//--------------------- .nv.info                  --------------------------
	.section	.nv.info,"",@"SHT_CUDA_INFO"
	.align	4


	//----- nvinfo : EIATTR_REGCOUNT
	.align		4
        /*0000*/ 	.byte	0x04, 0x2f
        /*0002*/ 	.short	(.L_1 - .L_0)
	.align		4
.L_0:
        /*0004*/ 	.word	index@(_Z9matMulGPUPfS_S_i)
        /*0008*/ 	.word	0x0000001e


	//----- nvinfo : EIATTR_FRAME_SIZE
	.align		4
.L_1:
        /*000c*/ 	.byte	0x04, 0x11
        /*000e*/ 	.short	(.L_3 - .L_2)
	.align		4
.L_2:
        /*0010*/ 	.word	index@(_Z9matMulGPUPfS_S_i)
        /*0014*/ 	.word	0x00000000


	//----- nvinfo : EIATTR_REGCOUNT
	.align		4
.L_3:
        /*0018*/ 	.byte	0x04, 0x2f
        /*001a*/ 	.short	(.L_5 - .L_4)
	.align		4
.L_4:
        /*001c*/ 	.word	index@(_Z15matMulGPUSharedPfS_S_i)
        /*0020*/ 	.word	0x00000020


	//----- nvinfo : EIATTR_FRAME_SIZE
	.align		4
.L_5:
        /*0024*/ 	.byte	0x04, 0x11
        /*0026*/ 	.short	(.L_7 - .L_6)
	.align		4
.L_6:
        /*0028*/ 	.word	index@(_Z15matMulGPUSharedPfS_S_i)
        /*002c*/ 	.word	0x00000000


	//----- nvinfo : EIATTR_MIN_STACK_SIZE
	.align		4
.L_7:
        /*0030*/ 	.byte	0x04, 0x12
        /*0032*/ 	.short	(.L_9 - .L_8)
	.align		4
.L_8:
        /*0034*/ 	.word	index@(_Z15matMulGPUSharedPfS_S_i)
        /*0038*/ 	.word	0x00000000


	//----- nvinfo : EIATTR_MIN_STACK_SIZE
	.align		4
.L_9:
        /*003c*/ 	.byte	0x04, 0x12
        /*003e*/ 	.short	(.L_11 - .L_10)
	.align		4
.L_10:
        /*0040*/ 	.word	index@(_Z9matMulGPUPfS_S_i)
        /*0044*/ 	.word	0x00000000
.L_11:


//--------------------- .nv.compat                --------------------------
	.section	.nv.compat,"",@"SHT_CUDA_COMPAT_INFO"
	.align	4
        /*0000*/ 	.byte	0x02, 0x09, 0x00, 0x00, 0x02, 0x02, 0x01, 0x00, 0x02, 0x05, 0x05, 0x00, 0x03, 0x07, 0x01, 0x01
        /*0010*/ 	.byte	0x02, 0x03, 0x00, 0x00, 0x02, 0x06, 0x01, 0x00, 0x04, 0x0b, 0x08, 0x00, 0x09, 0x00, 0x00, 0x00
        /*0020*/ 	.byte	0x00, 0x00, 0x00, 0x00


//--------------------- .nv.info._Z15matMulGPUSharedPfS_S_i --------------------------
	.section	.nv.info._Z15matMulGPUSharedPfS_S_i,"",@"SHT_CUDA_INFO"
	.sectionflags	@""
	.align	4


	//----- nvinfo : EIATTR_CUDA_API_VERSION
	.align		4
        /*0000*/ 	.byte	0x04, 0x37
        /*0002*/ 	.short	(.L_13 - .L_12)
.L_12:
        /*0004*/ 	.word	0x00000082


	//----- nvinfo : EIATTR_KPARAM_INFO
	.align		4
.L_13:
        /*0008*/ 	.byte	0x04, 0x17
        /*000a*/ 	.short	(.L_15 - .L_14)
.L_14:
        /*000c*/ 	.word	0x00000000
        /*0010*/ 	.short	0x0003
        /*0012*/ 	.short	0x0018
        /*0014*/ 	.byte	0x00, 0xf0, 0x11, 0x00


	//----- nvinfo : EIATTR_KPARAM_INFO
	.align		4
.L_15:
        /*0018*/ 	.byte	0x04, 0x17
        /*001a*/ 	.short	(.L_17 - .L_16)
.L_16:
        /*001c*/ 	.word	0x00000000
        /*0020*/ 	.short	0x0002
        /*0022*/ 	.short	0x0010
        /*0024*/ 	.byte	0x00, 0xf5, 0x21, 0x00


	//----- nvinfo : EIATTR_KPARAM_INFO
	.align		4
.L_17:
        /*0028*/ 	.byte	0x04, 0x17
        /*002a*/ 	.short	(.L_19 - .L_18)
.L_18:
        /*002c*/ 	.word	0x00000000
        /*0030*/ 	.short	0x0001
        /*0032*/ 	.short	0x0008
        /*0034*/ 	.byte	0x00, 0xf5, 0x21, 0x00


	//----- nvinfo : EIATTR_KPARAM_INFO
	.align		4
.L_19:
        /*0038*/ 	.byte	0x04, 0x17
        /*003a*/ 	.short	(.L_21 - .L_20)
.L_20:
        /*003c*/ 	.word	0x00000000
        /*0040*/ 	.short	0x0000
        /*0042*/ 	.short	0x0000
        /*0044*/ 	.byte	0x00, 0xf5, 0x21, 0x00


	//----- nvinfo : EIATTR_SPARSE_MMA_MASK
	.align		4
.L_21:
        /*0048*/ 	.byte	0x03, 0x50
        /*004a*/ 	.short	0x0000


	//----- nvinfo : EIATTR_MAXREG_COUNT
	.align		4
        /*004c*/ 	.byte	0x03, 0x1b
        /*004e*/ 	.short	0x00ff


	//----- nvinfo : EIATTR_NUM_BARRIERS
	.align		4
        /*0050*/ 	.byte	0x02, 0x4c
        /*0052*/ 	.byte	0x01
	.zero		1


	//----- nvinfo : EIATTR_MERCURY_ISA_VERSION
	.align		4
        /*0054*/ 	.byte	0x03, 0x5f
        /*0056*/ 	.short	0x0101


	//----- nvinfo : EIATTR_VRC_CTA_INIT_COUNT
	.align		4
        /*0058*/ 	.byte	0x02, 0x4a
	.zero		1
	.zero		1


	//----- nvinfo : EIATTR_EXIT_INSTR_OFFSETS
	.align		4
        /*005c*/ 	.byte	0x04, 0x1c
        /*005e*/ 	.short	(.L_23 - .L_22)


	//   ....[0]....
.L_22:
        /*0060*/ 	.word	0x00000790


	//----- nvinfo : EIATTR_CBANK_PARAM_SIZE
	.align		4
.L_23:
        /*0064*/ 	.byte	0x03, 0x19
        /*0066*/ 	.short	0x001c


	//----- nvinfo : EIATTR_PARAM_CBANK
	.align		4
        /*0068*/ 	.byte	0x04, 0x0a
        /*006a*/ 	.short	(.L_25 - .L_24)
	.align		4
.L_24:
        /*006c*/ 	.word	index@(.nv.constant0._Z15matMulGPUSharedPfS_S_i)
        /*0070*/ 	.short	0x0380
        /*0072*/ 	.short	0x001c


	//----- nvinfo : EIATTR_SW_WAR
	.align		4
.L_25:
        /*0074*/ 	.byte	0x04, 0x36
        /*0076*/ 	.short	(.L_27 - .L_26)
.L_26:
        /*0078*/ 	.word	0x00000008
.L_27:


//--------------------- .nv.info._Z9matMulGPUPfS_S_i --------------------------
	.section	.nv.info._Z9matMulGPUPfS_S_i,"",@"SHT_CUDA_INFO"
	.sectionflags	@""
	.align	4


	//----- nvinfo : EIATTR_CUDA_API_VERSION
	.align		4
        /*0000*/ 	.byte	0x04, 0x37
        /*0002*/ 	.short	(.L_29 - .L_28)
.L_28:
        /*0004*/ 	.word	0x00000082


	//----- nvinfo : EIATTR_KPARAM_INFO
	.align		4
.L_29:
        /*0008*/ 	.byte	0x04, 0x17
        /*000a*/ 	.short	(.L_31 - .L_30)
.L_30:
        /*000c*/ 	.word	0x00000000
        /*0010*/ 	.short	0x0003
        /*0012*/ 	.short	0x0018
        /*0014*/ 	.byte	0x00, 0xf0, 0x11, 0x00


	//----- nvinfo : EIATTR_KPARAM_INFO
	.align		4
.L_31:
        /*0018*/ 	.byte	0x04, 0x17
        /*001a*/ 	.short	(.L_33 - .L_32)
.L_32:
        /*001c*/ 	.word	0x00000000
        /*0020*/ 	.short	0x0002
        /*0022*/ 	.short	0x0010
        /*0024*/ 	.byte	0x00, 0xf5, 0x21, 0x00


	//----- nvinfo : EIATTR_KPARAM_INFO
	.align		4
.L_33:
        /*0028*/ 	.byte	0x04, 0x17
        /*002a*/ 	.short	(.L_35 - .L_34)
.L_34:
        /*002c*/ 	.word	0x00000000
        /*0030*/ 	.short	0x0001
        /*0032*/ 	.short	0x0008
        /*0034*/ 	.byte	0x00, 0xf5, 0x21, 0x00


	//----- nvinfo : EIATTR_KPARAM_INFO
	.align		4
.L_35:
        /*0038*/ 	.byte	0x04, 0x17
        /*003a*/ 	.short	(.L_37 - .L_36)
.L_36:
        /*003c*/ 	.word	0x00000000
        /*0040*/ 	.short	0x0000
        /*0042*/ 	.short	0x0000
        /*0044*/ 	.byte	0x00, 0xf5, 0x21, 0x00


	//----- nvinfo : EIATTR_SPARSE_MMA_MASK
	.align		4
.L_37:
        /*0048*/ 	.byte	0x03, 0x50
        /*004a*/ 	.short	0x0000


	//----- nvinfo : EIATTR_MAXREG_COUNT
	.align		4
        /*004c*/ 	.byte	0x03, 0x1b
        /*004e*/ 	.short	0x00ff


	//----- nvinfo : EIATTR_MERCURY_ISA_VERSION
	.align		4
        /*0050*/ 	.byte	0x03, 0x5f
        /*0052*/ 	.short	0x0101


	//----- nvinfo : EIATTR_VRC_CTA_INIT_COUNT
	.align		4
        /*0054*/ 	.byte	0x02, 0x4a
	.zero		1
	.zero		1


	//----- nvinfo : EIATTR_EXIT_INSTR_OFFSETS
	.align		4
        /*0058*/ 	.byte	0x04, 0x1c
        /*005a*/ 	.short	(.L_39 - .L_38)


	//   ....[0]....
.L_38:
        /*005c*/ 	.word	0x00000ab0


	//----- nvinfo : EIATTR_CBANK_PARAM_SIZE
	.align		4
.L_39:
        /*0060*/ 	.byte	0x03, 0x19
        /*0062*/ 	.short	0x001c


	//----- nvinfo : EIATTR_PARAM_CBANK
	.align		4
        /*0064*/ 	.byte	0x04, 0x0a
        /*0066*/ 	.short	(.L_41 - .L_40)
	.align		4
.L_40:
        /*0068*/ 	.word	index@(.nv.constant0._Z9matMulGPUPfS_S_i)
        /*006c*/ 	.short	0x0380
        /*006e*/ 	.short	0x001c


	//----- nvinfo : EIATTR_SW_WAR
	.align		4
.L_41:
        /*0070*/ 	.byte	0x04, 0x36
        /*0072*/ 	.short	(.L_43 - .L_42)
.L_42:
        /*0074*/ 	.word	0x00000008
.L_43:


//--------------------- .nv.callgraph             --------------------------
	.section	.nv.callgraph,"",@"SHT_CUDA_CALLGRAPH"
	.align	4
	.sectionentsize	8
	.align		4
        /*0000*/ 	.word	0x00000000
	.align		4
        /*0004*/ 	.word	0xffffffff
	.align		4
        /*0008*/ 	.word	0x00000000
	.align		4
        /*000c*/ 	.word	0xfffffffe
	.align		4
        /*0010*/ 	.word	0x00000000
	.align		4
        /*0014*/ 	.word	0xfffffffd
	.align		4
        /*0018*/ 	.word	0x00000000
	.align		4
        /*001c*/ 	.word	0xfffffffc


//--------------------- .text._Z15matMulGPUSharedPfS_S_i --------------------------
	.section	.text._Z15matMulGPUSharedPfS_S_i,"ax",@progbits
	.align	128
        .global         _Z15matMulGPUSharedPfS_S_i
        .type           _Z15matMulGPUSharedPfS_S_i,@function
        .size           _Z15matMulGPUSharedPfS_S_i,(.L_x_8 - _Z15matMulGPUSharedPfS_S_i)
        .other          _Z15matMulGPUSharedPfS_S_i,@"STO_CUDA_ENTRY STV_DEFAULT"
_Z15matMulGPUSharedPfS_S_i:
.text._Z15matMulGPUSharedPfS_S_i:
[----:B------:R-:W-:Y:S01]  /*0000*/  LDC R1, c[0x0][0x37c] ;  /* 0x0000df00ff017b82 */ /* 0x000fe20000000800 */
[----:B------:R-:W0:Y:S07]  /*0010*/  S2R R8, SR_TID.X ;  /* 0x0000000000087919 */ /* 0x000e2e0000002100 */
[----:B------:R-:W1:Y:S01]  /*0020*/  LDC R0, c[0x0][0x398] ;  /* 0x0000e600ff007b82 */ /* 0x000e620000000800 */
[----:B------:R-:W2:Y:S01]  /*0030*/  LDCU.64 UR8, c[0x0][0x358] ;  /* 0x00006b00ff0877ac */ /* 0x000ea20008000a00 */
[----:B------:R-:W-:Y:S01]  /*0040*/  HFMA2 R11, -RZ, RZ, 0, 0 ;  /* 0x00000000ff0b7431 */ /* 0x000fe200000001ff */
[----:B------:R-:W3:Y:S05]  /*0050*/  S2R R9, SR_TID.Y ;  /* 0x0000000000097919 */ /* 0x000eea0000002200 */
[----:B------:R-:W0:Y:S08]  /*0060*/  LDC R3, c[0x0][0x360] ;  /* 0x0000d800ff037b82 */ /* 0x000e300000000800 */
[----:B------:R-:W0:Y:S08]  /*0070*/  S2UR UR4, SR_CTAID.X ;  /* 0x00000000000479c3 */ /* 0x000e300000002500 */
[----:B------:R-:W3:Y:S01]  /*0080*/  S2UR UR5, SR_CTAID.Y ;  /* 0x00000000000579c3 */ /* 0x000ee20000002600 */
[----:B-1----:R-:W-:-:S07]  /*0090*/  ISETP.GE.AND P0, PT, R0, 0x20, PT ;  /* 0x000000200000780c */ /* 0x002fce0003f06270 */
[----:B------:R-:W3:Y:S08]  /*00a0*/  LDC R5, c[0x0][0x364] ;  /* 0x0000d900ff057b82 */ /* 0x000ef00000000800 */
[----:B------:R-:W1:Y:S01]  /*00b0*/  LDC.64 R22, c[0x0][0x390] ;  /* 0x0000e400ff167b82 */ /* 0x000e620000000a00 */
[----:B0-----:R-:W-:Y:S02]  /*00c0*/  IMAD R3, R3, UR4, R8 ;  /* 0x0000000403037c24 */ /* 0x001fe4000f8e0208 */
[----:B---3--:R-:W-:-:S04]  /*00d0*/  IMAD R5, R5, UR5, R9 ;  /* 0x0000000505057c24 */ /* 0x008fc8000f8e0209 */
[----:B------:R-:W-:-:S04]  /*00e0*/  IMAD R7, R5, R0, R3 ;  /* 0x0000000005077224 */ /* 0x000fc800078e0203 */
[----:B-1----:R-:W-:Y:S01]  /*00f0*/  IMAD.WIDE R22, R7, 0x4, R22 ;  /* 0x0000000407167825 */ /* 0x002fe200078e0216 */
[----:B--2---:R-:W-:Y:S06]  /*0100*/  @!P0 BRA `(.L_x_0) ;  /* 0x00000004009c8947 */ /* 0x004fec0003800000 */
[----:B------:R-:W0:Y:S01]  /*0110*/  S2UR UR6, SR_CgaCtaId ;  /* 0x00000000000679c3 */ /* 0x000e220000008800 */
[----:B------:R-:W-:Y:S01]  /*0120*/  UMOV UR4, 0x400 ;  /* 0x0000040000047882 */ /* 0x000fe20000000000 */
[----:B------:R-:W-:Y:S01]  /*0130*/  SHF.R.S32.HI R7, RZ, 0x1f, R0 ;  /* 0x0000001fff077819 */ /* 0x000fe20000011400 */
[----:B------:R-:W-:Y:S01]  /*0140*/  UIADD3 UR5, UPT, UPT, UR4, 0x1000, URZ ;  /* 0x0000100004057890 */ /* 0x000fe2000fffe0ff */
[-C--:B------:R-:W-:Y:S01]  /*0150*/  IMAD R2, R5, R0.reuse, R8 ;  /* 0x0000000005027224 */ /* 0x080fe200078e0208 */
[----:B------:R-:W-:Y:S01]  /*0160*/  MOV R11, RZ ;  /* 0x000000ff000b7202 */ /* 0x000fe20000000f00 */
[-C--:B------:R-:W-:Y:S01]  /*0170*/  IMAD R3, R9, R0.reuse, R3 ;  /* 0x0000000009037224 */ /* 0x080fe200078e0203 */
[----:B------:R-:W-:Y:S01]  /*0180*/  LEA.HI R7, R7, R0, RZ, 0x5 ;  /* 0x0000000007077211 */ /* 0x000fe200078f28ff */
[----:B------:R-:W1:Y:S03]  /*0190*/  LDC.64 R20, c[0x0][0x380] ;  /* 0x0000e000ff147b82 */ /* 0x000e660000000a00 */
[----:B------:R-:W-:-:S04]  /*01a0*/  SHF.R.S32.HI R4, RZ, 0x5, R7 ;  /* 0x00000005ff047819 */ /* 0x000fc80000011407 */
[----:B------:R-:W-:Y:S01]  /*01b0*/  IADD3 R4, PT, PT, -R4, RZ, RZ ;  /* 0x000000ff04047210 */ /* 0x000fe20007ffe1ff */
[----:B------:R-:W2:Y:S01]  /*01c0*/  LDC.64 R18, c[0x0][0x388] ;  /* 0x0000e200ff127b82 */ /* 0x000ea20000000a00 */
[----:B0-----:R-:W-:Y:S02]  /*01d0*/  ULEA UR4, UR6, UR4, 0x18 ;  /* 0x0000000406047291 */ /* 0x001fe4000f8ec0ff */
[----:B------:R-:W-:-:S04]  /*01e0*/  ULEA UR5, UR6, UR5, 0x18 ;  /* 0x0000000506057291 */ /* 0x000fc8000f8ec0ff */
[C---:B------:R-:W-:Y:S02]  /*01f0*/  LEA R16, R9.reuse, UR4, 0x7 ;  /* 0x0000000409107c11 */ /* 0x040fe4000f8e38ff */
[C---:B------:R-:W-:Y:S02]  /*0200*/  LEA R6, R8.reuse, UR5, 0x2 ;  /* 0x0000000508067c11 */ /* 0x040fe4000f8e10ff */
[----:B------:R-:W-:Y:S02]  /*0210*/  LEA R7, R8, R16, 0x2 ;  /* 0x0000001008077211 */ /* 0x000fe400078e10ff */
[----:B------:R-:W-:-:S07]  /*0220*/  LEA R5, R9, R6, 0x7 ;  /* 0x0000000609057211 */ /* 0x000fce00078e38ff */
.L_x_1:
[----:B-1----:R-:W-:-:S04]  /*0230*/  IMAD.WIDE.U32 R24, R2, 0x4, R20 ;  /* 0x0000000402187825 */ /* 0x002fc800078e0014 */
[----:B--2---:R-:W-:Y:S02]  /*0240*/  IMAD.WIDE.U32 R8, R3, 0x4, R18 ;  /* 0x0000000403087825 */ /* 0x004fe400078e0012 */
[----:B------:R-:W2:Y:S04]  /*0250*/  LDG.E R24, desc[UR8][R24.64] ;  /* 0x0000000818187981 */ /* 0x000ea8000c1e1900 */
[----:B------:R-:W3:Y:S01]  /*0260*/  LDG.E R26, desc[UR8][R8.64] ;  /* 0x00000008081a7981 */ /* 0x000ee2000c1e1900 */
[----:B------:R-:W-:Y:S02]  /*0270*/  IADD3 R4, PT, PT, R4, 0x1, RZ ;  /* 0x0000000104047810 */ /* 0x000fe40007ffe0ff */
[----:B------:R-:W-:Y:S02]  /*0280*/  IADD3 R2, PT, PT, R2, 0x20, RZ ;  /* 0x0000002002027810 */ /* 0x000fe40007ffe0ff */
[----:B------:R-:W-:-:S02]  /*0290*/  ISETP.NE.AND P0, PT, R4, RZ, PT ;  /* 0x000000ff0400720c */ /* 0x000fc40003f05270 */
[----:B------:R-:W-:Y:S01]  /*02a0*/  LEA R3, R0, R3, 0x5 ;  /* 0x0000000300037211 */ /* 0x000fe200078e28ff */
[----:B--2---:R-:W-:Y:S04]  /*02b0*/  STS [R7], R24 ;  /* 0x0000001807007388 */ /* 0x004fe80000000800 */
[----:B---3--:R-:W-:Y:S01]  /*02c0*/  STS [R5], R26 ;  /* 0x0000001a05007388 */ /* 0x008fe20000000800 */
[----:B------:R-:W-:Y:S06]  /*02d0*/  BAR.SYNC.DEFER_BLOCKING 0x0 ;  /* 0x0000000000007b1d */ /* 0x000fec0000010000 */
[----:B------:R-:W-:Y:S04]  /*02e0*/  LDS R10, [R6] ;  /* 0x00000000060a7984 */ /* 0x000fe80000000800 */
[----:B------:R-:W0:Y:S04]  /*02f0*/  LDS.128 R12, [R16] ;  /* 0x00000000100c7984 */ /* 0x000e280000000c00 */
[----:B------:R-:W1:Y:S04]  /*0300*/  LDS R27, [R6+0x80] ;  /* 0x00008000061b7984 */ /* 0x000e680000000800 */
[----:B------:R-:W2:Y:S04]  /*0310*/  LDS R17, [R6+0x100] ;  /* 0x0001000006117984 */ /* 0x000ea80000000800 */
[----:B------:R-:W3:Y:S04]  /*0320*/  LDS R29, [R6+0x180] ;  /* 0x00018000061d7984 */ /* 0x000ee80000000800 */
[----:B------:R-:W-:Y:S01]  /*0330*/  LDS R25, [R6+0x380] ;  /* 0x0003800006197984 */ /* 0x000fe20000000800 */
[----:B0-----:R-:W-:-:S03]  /*0340*/  FFMA R10, R12, R10, R11 ;  /* 0x0000000a0c0a7223 */ /* 0x001fc6000000000b */
[----:B------:R-:W-:Y:S01]  /*0350*/  LDS R12, [R6+0x280] ;  /* 0x00028000060c7984 */ /* 0x000fe20000000800 */
[----:B-1----:R-:W-:-:S03]  /*0360*/  FFMA R28, R27, R13, R10 ;  /* 0x0000000d1b1c7223 */ /* 0x002fc6000000000a */
[----:B------:R-:W-:Y:S01]  /*0370*/  LDS R13, [R6+0x200] ;  /* 0x00020000060d7984 */ /* 0x000fe20000000800 */
[----:B--2---:R-:W-:-:S03]  /*0380*/  FFMA R14, R17, R14, R28 ;  /* 0x0000000e110e7223 */ /* 0x004fc6000000001c */
[----:B------:R-:W0:Y:S01]  /*0390*/  LDS.128 R8, [R16+0x10] ;  /* 0x0000100010087984 */ /* 0x000e220000000c00 */
[----:B---3--:R-:W-:-:S03]  /*03a0*/  FFMA R15, R29, R15, R14 ;  /* 0x0000000f1d0f7223 */ /* 0x008fc6000000000e */
[----:B------:R-:W1:Y:S01]  /*03b0*/  LDS R17, [R6+0x300] ;  /* 0x0003000006117984 */ /* 0x000e620000000800 */
[----:B0-----:R-:W-:-:S03]  /*03c0*/  FFMA R13, R8, R13, R15 ;  /* 0x0000000d080d7223 */ /* 0x001fc6000000000f */
[----:B------:R-:W-:Y:S01]  /*03d0*/  LDS R8, [R6+0x480] ;  /* 0x0004800006087984 */ /* 0x000fe20000000800 */
[----:B------:R-:W-:-:S03]  /*03e0*/  FFMA R24, R12, R9, R13 ;  /* 0x000000090c187223 */ /* 0x000fc6000000000d */
[----:B------:R-:W-:Y:S01]  /*03f0*/  LDS R9, [R6+0x400] ;  /* 0x0004000006097984 */ /* 0x000fe20000000800 */
[----:B-1----:R-:W-:-:S03]  /*0400*/  FFMA R10, R17, R10, R24 ;  /* 0x0000000a110a7223 */ /* 0x002fc60000000018 */
[----:B------:R-:W0:Y:S01]  /*0410*/  LDS.128 R12, [R16+0x20] ;  /* 0x00002000100c7984 */ /* 0x000e220000000c00 */
[----:B------:R-:W-:-:S03]  /*0420*/  FFMA R11, R25, R11, R10 ;  /* 0x0000000b190b7223 */ /* 0x000fc6000000000a */
[----:B------:R-:W1:Y:S04]  /*0430*/  LDS R17, [R6+0x500] ;  /* 0x0005000006117984 */ /* 0x000e680000000800 */
[----:B------:R-:W2:Y:S01]  /*0440*/  LDS R25, [R6+0x580] ;  /* 0x0005800006197984 */ /* 0x000ea20000000800 */
[----:B0-----:R-:W-:-:S03]  /*0450*/  FFMA R9, R12, R9, R11 ;  /* 0x000000090c097223 */ /* 0x001fc6000000000b */
[----:B------:R-:W-:Y:S01]  /*0460*/  LDS R12, [R6+0x680] ;  /* 0x00068000060c7984 */ /* 0x000fe20000000800 */
[----:B------:R-:W-:-:S03]  /*0470*/  FFMA R24, R8, R13, R9 ;  /* 0x0000000d08187223 */ /* 0x000fc60000000009 */
[----:B------:R-:W-:Y:S01]  /*0480*/  LDS R13, [R6+0x600] ;  /* 0x00060000060d7984 */ /* 0x000fe20000000800 */
[----:B-1----:R-:W-:-:S03]  /*0490*/  FFMA R14, R17, R14, R24 ;  /* 0x0000000e110e7223 */ /* 0x002fc60000000018 */
[----:B------:R-:W0:Y:S01]  /*04a0*/  LDS.128 R8, [R16+0x30] ;  /* 0x0000300010087984 */ /* 0x000e220000000c00 */
[----:B--2---:R-:W-:-:S03]  /*04b0*/  FFMA R15, R25, R15, R14 ;  /* 0x0000000f190f7223 */ /* 0x004fc6000000000e */
        /* <DEDUP_REMOVED lines=19> */
[----:B------:R-:W-:Y:S04]  /*05f0*/  LDS R24, [R6+0xc80] ;  /* 0x000c800006187984 */ /* 0x000fe80000000800 */
[----:B------:R-:W-:Y:S01]  /*0600*/  LDS R17, [R6+0xd00] ;  /* 0x000d000006117984 */ /* 0x000fe20000000800 */
[----:B0-----:R-:W-:-:S03]  /*0610*/  FFMA R13, R8, R13, R15 ;  /* 0x0000000d080d7223 */ /* 0x001fc6000000000f */
[----:B------:R-:W0:Y:S01]  /*0620*/  LDS R8, [R6+0xb80] ;  /* 0x000b800006087984 */ /* 0x000e220000000800 */
[----:B------:R-:W-:-:S03]  /*0630*/  FFMA R26, R12, R9, R13 ;  /* 0x000000090c1a7223 */ /* 0x000fc6000000000d */
[----:B------:R-:W-:Y:S01]  /*0640*/  LDS R9, [R6+0xc00] ;  /* 0x000c000006097984 */ /* 0x000fe20000000800 */
[----:B-1----:R-:W-:-:S03]  /*0650*/  FFMA R25, R25, R10, R26 ;  /* 0x0000000a19197223 */ /* 0x002fc6000000001a */
[----:B------:R-:W1:Y:S01]  /*0660*/  LDS.128 R12, [R16+0x60] ;  /* 0x00006000100c7984 */ /* 0x000e620000000c00 */
[----:B0-----:R-:W-:-:S03]  /*0670*/  FFMA R11, R8, R11, R25 ;  /* 0x0000000b080b7223 */ /* 0x001fc60000000019 */
[----:B------:R-:W-:Y:S01]  /*0680*/  LDS R25, [R6+0xf80] ;  /* 0x000f800006197984 */ /* 0x000fe20000000800 */
[----:B-1----:R-:W-:-:S03]  /*0690*/  FFMA R9, R12, R9, R11 ;  /* 0x000000090c097223 */ /* 0x002fc6000000000b */
[----:B------:R-:W0:Y:S01]  /*06a0*/  LDS R12, [R6+0xd80] ;  /* 0x000d8000060c7984 */ /* 0x000e220000000800 */
[----:B------:R-:W-:-:S03]  /*06b0*/  FFMA R26, R24, R13, R9 ;  /* 0x0000000d181a7223 */ /* 0x000fc60000000009 */
[----:B------:R-:W-:Y:S01]  /*06c0*/  LDS R13, [R6+0xe00] ;  /* 0x000e0000060d7984 */ /* 0x000fe20000000800 */
[----:B------:R-:W-:-:S03]  /*06d0*/  FFMA R17, R17, R14, R26 ;  /* 0x0000000e11117223 */ /* 0x000fc6000000001a */
[----:B------:R-:W1:Y:S04]  /*06e0*/  LDS.128 R8, [R16+0x70] ;  /* 0x0000700010087984 */ /* 0x000e680000000c00 */
[----:B------:R-:W2:Y:S04]  /*06f0*/  LDS R24, [R6+0xe80] ;  /* 0x000e800006187984 */ /* 0x000ea80000000800 */
[----:B------:R-:W3:Y:S01]  /*0700*/  LDS R14, [R6+0xf00] ;  /* 0x000f0000060e7984 */ /* 0x000ee20000000800 */
[----:B0-----:R-:W-:-:S04]  /*0710*/  FFMA R15, R12, R15, R17 ;  /* 0x0000000f0c0f7223 */ /* 0x001fc80000000011 */
[----:B-1----:R-:W-:-:S04]  /*0720*/  FFMA R13, R8, R13, R15 ;  /* 0x0000000d080d7223 */ /* 0x002fc8000000000f */
[----:B--2---:R-:W-:-:S04]  /*0730*/  FFMA R9, R24, R9, R13 ;  /* 0x0000000918097223 */ /* 0x004fc8000000000d */
[----:B---3--:R-:W-:-:S04]  /*0740*/  FFMA R10, R14, R10, R9 ;  /* 0x0000000a0e0a7223 */ /* 0x008fc80000000009 */
[----:B------:R-:W-:Y:S01]  /*0750*/  FFMA R11, R25, R11, R10 ;  /* 0x0000000b190b7223 */ /* 0x000fe2000000000a */
[----:B------:R-:W-:Y:S06]  /*0760*/  BAR.SYNC.DEFER_BLOCKING 0x0 ;  /* 0x0000000000007b1d */ /* 0x000fec0000010000 */
[----:B------:R-:W-:Y:S05]  /*0770*/  @P0 BRA `(.L_x_1) ;  /* 0xfffffff800ac0947 */ /* 0x000fea000383ffff */
.L_x_0:
[----:B------:R-:W-:Y:S01]  /*0780*/  STG.E desc[UR8][R22.64], R11 ;  /* 0x0000000b16007986 */ /* 0x000fe2000c101908 */
[----:B------:R-:W-:Y:S05]  /*0790*/  EXIT ;  /* 0x000000000000794d */ /* 0x000fea0003800000 */
.L_x_2:
[----:B------:R-:W-:-:S00]  /*07a0*/  BRA `(.L_x_2) ;  /* 0xfffffffc00fc7947 */ /* 0x000fc0000383ffff */
[----:B------:R-:W-:-:S00]  /*07b0*/  NOP ;  /* 0x0000000000007918 */ /* 0x000fc00000000000 */
        /* <DEDUP_REMOVED lines=12> */
.L_x_8:


//--------------------- .text._Z9matMulGPUPfS_S_i --------------------------
	.section	.text._Z9matMulGPUPfS_S_i,"ax",@progbits
	.align	128
        .global         _Z9matMulGPUPfS_S_i
        .type           _Z9matMulGPUPfS_S_i,@function
        .size           _Z9matMulGPUPfS_S_i,(.L_x_9 - _Z9matMulGPUPfS_S_i)
        .other          _Z9matMulGPUPfS_S_i,@"STO_CUDA_ENTRY STV_DEFAULT"
_Z9matMulGPUPfS_S_i:
.text._Z9matMulGPUPfS_S_i:
[----:B------:R-:W-:Y:S01]  /*0000*/  LDC R1, c[0x0][0x37c] ;  /* 0x0000df00ff017b82 */ /* 0x000fe20000000800 */
[----:B------:R-:W0:Y:S01]  /*0010*/  S2R R3, SR_TID.X ;  /* 0x0000000000037919 */ /* 0x000e220000002100 */
[----:B------:R-:W1:Y:S06]  /*0020*/  LDCU UR18, c[0x0][0x398] ;  /* 0x00007300ff1277ac */ /* 0x000e6c0008000800 */
[----:B------:R-:W0:Y:S01]  /*0030*/  LDC R0, c[0x0][0x360] ;  /* 0x0000d800ff007b82 */ /* 0x000e220000000800 */
[----:B------:R-:W-:Y:S01]  /*0040*/  HFMA2 R12, -RZ, RZ, 0, 0 ;  /* 0x00000000ff0c7431 */ /* 0x000fe200000001ff */
[----:B------:R-:W2:Y:S01]  /*0050*/  S2R R2, SR_TID.Y ;  /* 0x0000000000027919 */ /* 0x000ea20000002200 */
[----:B------:R-:W3:Y:S05]  /*0060*/  LDCU.64 UR16, c[0x0][0x358] ;  /* 0x00006b00ff1077ac */ /* 0x000eea0008000a00 */
[----:B------:R-:W0:Y:S08]  /*0070*/  S2UR UR4, SR_CTAID.X ;  /* 0x00000000000479c3 */ /* 0x000e300000002500 */
[----:B------:R-:W2:Y:S01]  /*0080*/  S2UR UR5, SR_CTAID.Y ;  /* 0x00000000000579c3 */ /* 0x000ea20000002600 */
[----:B-1----:R-:W-:-:S07]  /*0090*/  UISETP.GE.AND UP0, UPT, UR18, 0x1, UPT ;  /* 0x000000011200788c */ /* 0x002fce000bf06270 */
[----:B------:R-:W2:Y:S01]  /*00a0*/  LDC R13, c[0x0][0x364] ;  /* 0x0000d900ff0d7b82 */ /* 0x000ea20000000800 */
[----:B0-----:R-:W-:Y:S02]  /*00b0*/  IMAD R0, R0, UR4, R3 ;  /* 0x0000000400007c24 */ /* 0x001fe4000f8e0203 */
[----:B--2---:R-:W-:Y:S01]  /*00c0*/  IMAD R13, R13, UR5, R2 ;  /* 0x000000050d0d7c24 */ /* 0x004fe2000f8e0202 */
[----:B---3--:R-:W-:Y:S06]  /*00d0*/  BRA.U !UP0, `(.L_x_3) ;  /* 0x0000000908647547 */ /* 0x008fec000b800000 */
[----:B------:R-:W-:Y:S02]  /*00e0*/  UISETP.GE.U32.AND UP1, UPT, UR18, 0x8, UPT ;  /* 0x000000081200788c */ /* 0x000fe4000bf26070 */
[----:B------:R-:W-:Y:S01]  /*00f0*/  IMAD R5, R13, UR18, RZ ;  /* 0x000000120d057c24 */ /* 0x000fe2000f8e02ff */
[----:B------:R-:W-:Y:S01]  /*0100*/  ULOP3.LUT UR19, UR18, 0x7, URZ, 0xc0, !UPT ;  /* 0x0000000712137892 */ /* 0x000fe2000f8ec0ff */
[----:B------:R-:W-:Y:S01]  /*0110*/  MOV R12, RZ ;  /* 0x000000ff000c7202 */ /* 0x000fe20000000f00 */
[----:B------:R-:W-:Y:S02]  /*0120*/  UMOV UR4, URZ ;  /* 0x000000ff00047c82 */ /* 0x000fe40008000000 */
[----:B------:R-:W-:Y:S02]  /*0130*/  UISETP.NE.AND UP0, UPT, UR19, URZ, UPT ;  /* 0x000000ff1300728c */ /* 0x000fe4000bf05270 */
[----:B------:R-:W-:Y:S09]  /*0140*/  BRA.U !UP1, `(.L_x_4) ;  /* 0x0000000509087547 */ /* 0x000ff2000b800000 */
[----:B------:R-:W0:Y:S01]  /*0150*/  LDCU.128 UR20, c[0x0][0x380] ;  /* 0x00007000ff1477ac */ /* 0x000e220008000c00 */
[----:B------:R-:W-:Y:S02]  /*0160*/  MOV R12, RZ ;  /* 0x000000ff000c7202 */ /* 0x000fe40000000f00 */
[----:B------:R-:W-:Y:S01]  /*0170*/  MOV R14, R0 ;  /* 0x00000000000e7202 */ /* 0x000fe20000000f00 */
[----:B------:R-:W-:-:S04]  /*0180*/  ULOP3.LUT UR4, UR18, 0x7ffffff8, URZ, 0xc0, !UPT ;  /* 0x7ffffff812047892 */ /* 0x000fc8000f8ec0ff */
[----:B------:R-:W-:Y:S01]  /*0190*/  UIADD3 UR5, UPT, UPT, -UR4, URZ, URZ ;  /* 0x000000ff04057290 */ /* 0x000fe2000fffe1ff */
[----:B0-----:R-:W-:Y:S01]  /*01a0*/  MOV R2, UR20 ;  /* 0x0000001400027c02 */ /* 0x001fe20008000f00 */
[----:B------:R-:W-:Y:S01]  /*01b0*/  UIMAD.WIDE.U32 UR6, UR18, 0xc, UR22 ;  /* 0x0000000c120678a5 */ /* 0x000fe2000f8e0016 */
[----:B------:R-:W-:Y:S01]  /*01c0*/  MOV R3, UR21 ;  /* 0x0000001500037c02 */ /* 0x000fe20008000f00 */
[----:B------:R-:W-:Y:S02]  /*01d0*/  UIMAD.WIDE.U32 UR8, UR18, 0x10, UR22 ;  /* 0x00000010120878a5 */ /* 0x000fe4000f8e0016 */
[----:B------:R-:W-:Y:S01]  /*01e0*/  UIMAD.WIDE.U32 UR10, UR18, 0x14, UR22 ;  /* 0x00000014120a78a5 */ /* 0x000fe2000f8e0016 */
[----:B------:R-:W-:Y:S01]  /*01f0*/  IMAD.WIDE.U32 R2, R5, 0x4, R2 ;  /* 0x0000000405027825 */ /* 0x000fe200078e0002 */
[----:B------:R-:W-:Y:S02]  /*0200*/  UIMAD.WIDE.U32 UR12, UR18, 0x18, UR22 ;  /* 0x00000018120c78a5 */ /* 0x000fe4000f8e0016 */
[----:B------:R-:W-:Y:S01]  /*0210*/  UIMAD.WIDE.U32 UR14, UR18, 0x1c, UR22 ;  /* 0x0000001c120e78a5 */ /* 0x000fe2000f8e0016 */
[----:B------:R-:W-:-:S04]  /*0220*/  IADD3 R2, P0, PT, R2, 0x10, RZ ;  /* 0x0000001002027810 */ /* 0x000fc80007f1e0ff */
[----:B------:R-:W-:-:S09]  /*0230*/  IADD3.X R3, PT, PT, RZ, R3, RZ, P0, !PT ;  /* 0x00000003ff037210 */ /* 0x000fd200007fe4ff */
.L_x_5:
[----:B------:R-:W-:Y:S01]  /*0240*/  HFMA2 R23, -RZ, RZ, 0, 2.384185791015625e-07 ;  /* 0x00000004ff177431 */ /* 0x000fe200000001ff */
[----:B------:R-:W-:Y:S01]  /*0250*/  UIMAD.WIDE.U32 UR24, UR18, 0x4, UR22 ;  /* 0x00000004121878a5 */ /* 0x000fe2000f8e0016 */
[----:B------:R-:W2:Y:S01]  /*0260*/  LDG.E R21, desc[UR16][R2.64+-0x10] ;  /* 0xfffff01002157981 */ /* 0x000ea2000c1e1900 */
[----:B------:R-:W-:Y:S01]  /*0270*/  UIMAD.WIDE.U32 UR20, UR18, 0x8, UR22 ;  /* 0x00000008121478a5 */ /* 0x000fe2000f8e0016 */
[----:B------:R-:W-:Y:S02]  /*0280*/  IMAD.MOV.U32 R11, RZ, RZ, 0x4 ;  /* 0x00000004ff0b7424 */ /* 0x000fe400078e00ff */
[----:B------:R-:W-:Y:S01]  /*0290*/  HFMA2 R7, -RZ, RZ, 0, 2.384185791015625e-07 ;  /* 0x00000004ff077431 */ /* 0x000fe200000001ff */
[----:B------:R-:W3:Y:S01]  /*02a0*/  LDG.E R19, desc[UR16][R2.64+-0xc] ;  /* 0xfffff41002137981 */ /* 0x000ee2000c1e1900 */
[----:B------:R-:W-:Y:S02]  /*02b0*/  MOV R8, UR24 ;  /* 0x0000001800087c02 */ /* 0x000fe40008000f00 */
[----:B------:R-:W-:Y:S01]  /*02c0*/  MOV R9, UR25 ;  /* 0x0000001900097c02 */ /* 0x000fe20008000f00 */
[C---:B------:R-:W-:Y:S01]  /*02d0*/  IMAD.WIDE R22, R14.reuse, R23, UR22 ;  /* 0x000000160e167e25 */ /* 0x040fe2000f8e0217 */
[----:B------:R-:W-:Y:S01]  /*02e0*/  MOV R24, UR20 ;  /* 0x0000001400187c02 */ /* 0x000fe20008000f00 */
[----:B------:R-:W4:Y:S01]  /*02f0*/  LDG.E R17, desc[UR16][R2.64+-0x8] ;  /* 0xfffff81002117981 */ /* 0x000f22000c1e1900 */
[----:B------:R-:W-:Y:S01]  /*0300*/  MOV R25, UR21 ;  /* 0x0000001500197c02 */ /* 0x000fe20008000f00 */
[----:B------:R-:W-:-:S02]  /*0310*/  IMAD.WIDE R8, R14, 0x4, R8 ;  /* 0x000000040e087825 */ /* 0x000fc400078e0208 */
[----:B------:R-:W2:Y:S02]  /*0320*/  LDG.E R22, desc[UR16][R22.64] ;  /* 0x0000001016167981 */ /* 0x000ea4000c1e1900 */
[C---:B------:R-:W-:Y:S01]  /*0330*/  IMAD.WIDE R24, R14.reuse, 0x4, R24 ;  /* 0x000000040e187825 */ /* 0x040fe200078e0218 */
[----:B------:R-:W-:Y:S01]  /*0340*/  MOV R5, 0x4 ;  /* 0x0000000400057802 */ /* 0x000fe20000000f00 */
[----:B------:R0:W3:Y:S02]  /*0350*/  LDG.E R20, desc[UR16][R8.64] ;  /* 0x0000001008147981 */ /* 0x0000e4000c1e1900 */
[C---:B------:R-:W-:Y:S02]  /*0360*/  IMAD.WIDE R10, R14.reuse, R11, UR6 ;  /* 0x000000060e0a7e25 */ /* 0x040fe4000f8e020b */
[----:B------:R-:W4:Y:S02]  /*0370*/  LDG.E R18, desc[UR16][R24.64] ;  /* 0x0000001018127981 */ /* 0x000f24000c1e1900 */
[----:B------:R-:W-:-:S04]  /*0380*/  IMAD.WIDE R4, R14, R5, UR8 ;  /* 0x000000080e047e25 */ /* 0x000fc8000f8e0205 */
[----:B------:R-:W-:Y:S01]  /*0390*/  HFMA2 R27, -RZ, RZ, 0, 2.384185791015625e-07 ;  /* 0x00000004ff1b7431 */ /* 0x000fe200000001ff */
[----:B------:R1:W5:Y:S01]  /*03a0*/  LDG.E R16, desc[UR16][R10.64] ;  /* 0x000000100a107981 */ /* 0x000362000c1e1900 */
[----:B0-----:R-:W-:-:S03]  /*03b0*/  MOV R9, 0x4 ;  /* 0x0000000400097802 */ /* 0x001fc60000000f00 */
[----:B------:R-:W5:Y:S01]  /*03c0*/  LDG.E R15, desc[UR16][R2.64+-0x4] ;  /* 0xfffffc10020f7981 */ /* 0x000f62000c1e1900 */
[----:B------:R-:W-:-:S03]  /*03d0*/  IMAD.WIDE R6, R14, R7, UR10 ;  /* 0x0000000a0e067e25 */ /* 0x000fc6000f8e0207 */
[----:B------:R0:W5:Y:S01]  /*03e0*/  LDG.E R4, desc[UR16][R4.64] ;  /* 0x0000001004047981 */ /* 0x000162000c1e1900 */
[----:B------:R-:W-:-:S03]  /*03f0*/  IMAD.WIDE R8, R14, R9, UR12 ;  /* 0x0000000c0e087e25 */ /* 0x000fc6000f8e0209 */
[----:B------:R-:W5:Y:S01]  /*0400*/  LDG.E R23, desc[UR16][R2.64] ;  /* 0x0000001002177981 */ /* 0x000f62000c1e1900 */
[----:B-1----:R-:W-:-:S03]  /*0410*/  IMAD.WIDE R10, R14, R27, UR14 ;  /* 0x0000000e0e0a7e25 */ /* 0x002fc6000f8e021b */
[----:B------:R-:W5:Y:S04]  /*0420*/  LDG.E R7, desc[UR16][R6.64] ;  /* 0x0000001006077981 */ /* 0x000f68000c1e1900 */
[----:B------:R-:W5:Y:S04]  /*0430*/  LDG.E R24, desc[UR16][R2.64+0x4] ;  /* 0x0000041002187981 */ /* 0x000f68000c1e1900 */
[----:B------:R-:W5:Y:S04]  /*0440*/  LDG.E R8, desc[UR16][R8.64] ;  /* 0x0000001008087981 */ /* 0x000f68000c1e1900 */
[----:B------:R-:W5:Y:S04]  /*0450*/  LDG.E R25, desc[UR16][R2.64+0x8] ;  /* 0x0000081002197981 */ /* 0x000f68000c1e1900 */
[----:B------:R-:W5:Y:S04]  /*0460*/  LDG.E R10, desc[UR16][R10.64] ;  /* 0x000000100a0a7981 */ /* 0x000f68000c1e1900 */
[----:B------:R1:W5:Y:S01]  /*0470*/  LDG.E R27, desc[UR16][R2.64+0xc] ;  /* 0x00000c10021b7981 */ /* 0x000362000c1e1900 */
[----:B------:R-:W-:-:S04]  /*0480*/  UIADD3 UR5, UPT, UPT, UR5, 0x8, URZ ;  /* 0x0000000805057890 */ /* 0x000fc8000fffe0ff */
[----:B------:R-:W-:Y:S01]  /*0490*/  UISETP.NE.AND UP1, UPT, UR5, URZ, UPT ;  /* 0x000000ff0500728c */ /* 0x000fe2000bf25270 */
[----:B0-----:R-:W-:Y:S02]  /*04a0*/  MOV R5, UR18 ;  /* 0x0000001200057c02 */ /* 0x001fe40008000f00 */
[----:B-1----:R-:W-:Y:S02]  /*04b0*/  IADD3 R2, P0, PT, R2, 0x20, RZ ;  /* 0x0000002002027810 */ /* 0x002fe40007f1e0ff */
[----:B------:R-:W-:Y:S02]  /*04c0*/  LEA R14, R5, R14, 0x3 ;  /* 0x0000000e050e7211 */ /* 0x000fe400078e18ff */
[----:B------:R-:W-:Y:S01]  /*04d0*/  IADD3.X R3, PT, PT, RZ, R3, RZ, P0, !PT ;  /* 0x00000003ff037210 */ /* 0x000fe200007fe4ff */
[----:B--2---:R-:W-:-:S04]  /*04e0*/  FFMA R22, R21, R22, R12 ;  /* 0x0000001615167223 */ /* 0x004fc8000000000c */
[----:B---3--:R-:W-:-:S04]  /*04f0*/  FFMA R20, R19, R20, R22 ;  /* 0x0000001413147223 */ /* 0x008fc80000000016 */
[----:B----4-:R-:W-:-:S04]  /*0500*/  FFMA R18, R17, R18, R20 ;  /* 0x0000001211127223 */ /* 0x010fc80000000014 */
[----:B-----5:R-:W-:-:S04]  /*0510*/  FFMA R16, R15, R16, R18 ;  /* 0x000000100f107223 */ /* 0x020fc80000000012 */
[----:B------:R-:W-:-:S04]  /*0520*/  FFMA R23, R23, R4, R16 ;  /* 0x0000000417177223 */ /* 0x000fc80000000010 */
[----:B------:R-:W-:-:S04]  /*0530*/  FFMA R24, R24, R7, R23 ;  /* 0x0000000718187223 */ /* 0x000fc80000000017 */
[----:B------:R-:W-:-:S04]  /*0540*/  FFMA R8, R25, R8, R24 ;  /* 0x0000000819087223 */ /* 0x000fc80000000018 */
[----:B------:R-:W-:Y:S01]  /*0550*/  FFMA R12, R27, R10, R8 ;  /* 0x0000000a1b0c7223 */ /* 0x000fe20000000008 */
[----:B------:R-:W-:Y:S06]  /*0560*/  BRA.U UP1, `(.L_x_5) ;  /* 0xfffffffd01347547 */ /* 0x000fec000b83ffff */
.L_x_4:
[----:B------:R-:W-:Y:S05]  /*0570*/  BRA.U !UP0, `(.L_x_3) ;  /* 0x00000005083c7547 */ /* 0x000fea000b800000 */
[----:B------:R-:W-:Y:S01]  /*0580*/  UISETP.GE.U32.AND UP0, UPT, UR19, 0x4, UPT ;  /* 0x000000041300788c */ /* 0x000fe2000bf06070 */
[----:B------:R-:W-:Y:S01]  /*0590*/  IMAD R2, R13, UR18, RZ ;  /* 0x000000120d027c24 */ /* 0x000fe2000f8e02ff */
[----:B------:R-:W-:-:S04]  /*05a0*/  ULOP3.LUT UR5, UR18, 0x3, URZ, 0xc0, !UPT ;  /* 0x0000000312057892 */ /* 0x000fc8000f8ec0ff */
[----:B------:R-:W-:-:S03]  /*05b0*/  UISETP.NE.AND UP1, UPT, UR5, URZ, UPT ;  /* 0x000000ff0500728c */ /* 0x000fc6000bf25270 */
[----:B------:R-:W-:Y:S08]  /*05c0*/  BRA.U !UP0, `(.L_x_6) ;  /* 0x00000001087c7547 */ /* 0x000ff0000b800000 */
[----:B------:R-:W0:Y:S01]  /*05d0*/  LDC.64 R6, c[0x0][0x388] ;  /* 0x0000e200ff067b82 */ /* 0x000e220000000a00 */
[----:B------:R-:W1:Y:S01]  /*05e0*/  LDCU.64 UR6, c[0x0][0x380] ;  /* 0x00007000ff0677ac */ /* 0x000e620008000a00 */
[----:B------:R-:W-:Y:S01]  /*05f0*/  MOV R5, UR4 ;  /* 0x0000000400057c02 */ /* 0x000fe20008000f00 */
[C---:B------:R-:W-:Y:S01]  /*0600*/  VIADD R3, R2.reuse, UR4 ;  /* 0x0000000402037c36 */ /* 0x040fe20008000000 */
[----:B------:R-:W-:Y:S02]  /*0610*/  MOV R11, UR18 ;  /* 0x00000012000b7c02 */ /* 0x000fe40008000f00 */
[----:B------:R-:W-:Y:S01]  /*0620*/  IADD3 R14, P0, PT, R2, UR4, RZ ;  /* 0x00000004020e7c10 */ /* 0x000fe2000ff1e0ff */
[----:B------:R-:W-:Y:S01]  /*0630*/  IMAD R5, R5, UR18, R0 ;  /* 0x0000001205057c24 */ /* 0x000fe2000f8e0200 */
[----:B------:R-:W2:Y:S01]  /*0640*/  LDC.64 R8, c[0x0][0x380] ;  /* 0x0000e000ff087b82 */ /* 0x000ea20000000a00 */
[----:B------:R-:W-:Y:S02]  /*0650*/  MOV R15, UR18 ;  /* 0x00000012000f7c02 */ /* 0x000fe40008000f00 */
[----:B------:R-:W-:Y:S01]  /*0660*/  MOV R17, UR18 ;  /* 0x0000001200117c02 */ /* 0x000fe20008000f00 */
[----:B0-----:R-:W-:-:S04]  /*0670*/  IMAD.WIDE R6, R5, 0x4, R6 ;  /* 0x0000000405067825 */ /* 0x001fc800078e0206 */
[----:B------:R-:W-:Y:S02]  /*0680*/  IMAD.WIDE.U32 R10, R11, 0x4, R6 ;  /* 0x000000040b0a7825 */ /* 0x000fe400078e0006 */
[----:B------:R-:W3:Y:S02]  /*0690*/  LDG.E R6, desc[UR16][R6.64] ;  /* 0x0000001006067981 */ /* 0x000ee4000c1e1900 */
[----:B--2---:R-:W-:Y:S01]  /*06a0*/  IMAD.WIDE.U32 R8, R3, 0x4, R8 ;  /* 0x0000000403087825 */ /* 0x004fe200078e0008 */
[----:B------:R-:W-:Y:S02]  /*06b0*/  IADD3.X R3, PT, PT, RZ, RZ, RZ, P0, !PT ;  /* 0x000000ffff037210 */ /* 0x000fe400007fe4ff */
[----:B-1----:R-:W-:-:S03]  /*06c0*/  LEA R4, P0, R14, UR6, 0x2 ;  /* 0x000000060e047c11 */ /* 0x002fc6000f8010ff */
[----:B------:R-:W3:Y:S01]  /*06d0*/  LDG.E R9, desc[UR16][R8.64] ;  /* 0x0000001008097981 */ /* 0x000ee2000c1e1900 */
[----:B------:R-:W-:Y:S01]  /*06e0*/  LEA.HI.X R5, R14, UR7, R3, 0x2, P0 ;  /* 0x000000070e057c11 */ /* 0x000fe200080f1403 */
[----:B------:R-:W-:Y:S02]  /*06f0*/  IMAD.WIDE.U32 R14, R15, 0x4, R10 ;  /* 0x000000040f0e7825 */ /* 0x000fe400078e000a */
[----:B------:R-:W2:Y:S04]  /*0700*/  LDG.E R3, desc[UR16][R10.64] ;  /* 0x000000100a037981 */ /* 0x000ea8000c1e1900 */
[----:B------:R-:W2:Y:S01]  /*0710*/  LDG.E R18, desc[UR16][R4.64+0x4] ;  /* 0x0000041004127981 */ /* 0x000ea2000c1e1900 */
[----:B------:R-:W-:-:S03]  /*0720*/  IMAD.WIDE.U32 R16, R17, 0x4, R14 ;  /* 0x0000000411107825 */ /* 0x000fc600078e000e */
[----:B------:R-:W4:Y:S04]  /*0730*/  LDG.E R19, desc[UR16][R14.64] ;  /* 0x000000100e137981 */ /* 0x000f28000c1e1900 */
[----:B------:R-:W4:Y:S04]  /*0740*/  LDG.E R20, desc[UR16][R4.64+0x8] ;  /* 0x0000081004147981 */ /* 0x000f28000c1e1900 */
[----:B------:R-:W5:Y:S04]  /*0750*/  LDG.E R22, desc[UR16][R4.64+0xc] ;  /* 0x00000c1004167981 */ /* 0x000f68000c1e1900 */
[----:B------:R-:W5:Y:S01]  /*0760*/  LDG.E R16, desc[UR16][R16.64] ;  /* 0x0000001010107981 */ /* 0x000f62000c1e1900 */
[----:B------:R-:W-:Y:S01]  /*0770*/  UIADD3 UR4, UPT, UPT, UR4, 0x4, URZ ;  /* 0x0000000404047890 */ /* 0x000fe2000fffe0ff */
[----:B---3--:R-:W-:-:S04]  /*0780*/  FFMA R9, R9, R6, R12 ;  /* 0x0000000609097223 */ /* 0x008fc8000000000c */
[----:B--2---:R-:W-:-:S04]  /*0790*/  FFMA R3, R18, R3, R9 ;  /* 0x0000000312037223 */ /* 0x004fc80000000009 */
[----:B----4-:R-:W-:-:S04]  /*07a0*/  FFMA R3, R20, R19, R3 ;  /* 0x0000001314037223 */ /* 0x010fc80000000003 */
[----:B-----5:R-:W-:-:S07]  /*07b0*/  FFMA R12, R22, R16, R3 ;  /* 0x00000010160c7223 */ /* 0x020fce0000000003 */
.L_x_6:
[----:B------:R-:W-:Y:S05]  /*07c0*/  BRA.U !UP1, `(.L_x_3) ;  /* 0x0000000109a87547 */ /* 0x000fea000b800000 */
[----:B------:R-:W-:Y:S01]  /*07d0*/  UISETP.NE.AND UP0, UPT, UR5, 0x1, UPT ;  /* 0x000000010500788c */ /* 0x000fe2000bf05270 */
[----:B------:R-:W-:Y:S01]  /*07e0*/  MOV R9, UR4 ;  /* 0x0000000400097c02 */ /* 0x000fe20008000f00 */
[----:B------:R-:W-:Y:S02]  /*07f0*/  ULOP3.LUT UR5, UR18, 0x1, URZ, 0xc0, !UPT ;  /* 0x0000000112057892 */ /* 0x000fe4000f8ec0ff */
[----:B------:R-:W-:Y:S02]  /*0800*/  MOV R17, UR18 ;  /* 0x0000001200117c02 */ /* 0x000fe40008000f00 */
[----:B------:R-:W-:Y:S01]  /*0810*/  UISETP.NE.U32.AND UP1, UPT, UR5, 0x1, UPT ;  /* 0x000000010500788c */ /* 0x000fe2000bf25070 */
[----:B------:R-:W-:-:S04]  /*0820*/  PLOP3.LUT P1, PT, PT, PT, UP0, 0x80, 0x8 ;  /* 0x000000000008781c */ /* 0x000fc80003f2f008 */
[----:B------:R-:W0:Y:S01]  /*0830*/  @UP0 LDCU.128 UR8, c[0x0][0x380] ;  /* 0x00007000ff0807ac */ /* 0x000e220008000c00 */
[----:B------:R-:W-:Y:S01]  /*0840*/  PLOP3.LUT P0, PT, PT, PT, UP1, 0x80, 0x8 ;  /* 0x000000000008781c */ /* 0x000fe20003f0f018 */
[----:B------:R-:W1:Y:S04]  /*0850*/  @UP0 LDCU.64 UR6, c[0x0][0x380] ;  /* 0x00007000ff0607ac */ /* 0x000e680008000a00 */
[----:B------:R-:W2:Y:S03]  /*0860*/  @!UP1 LDCU.128 UR12, c[0x0][0x380] ;  /* 0x00007000ff0c97ac */ /* 0x000ea60008000c00 */
[C---:B------:R-:W-:Y:S02]  /*0870*/  @P1 IADD3 R3, PT, PT, R2.reuse, UR4, RZ ;  /* 0x0000000402031c10 */ /* 0x040fe4000fffe0ff */
[----:B------:R-:W-:Y:S01]  /*0880*/  @P1 IADD3 R5, P2, PT, R2, UR4, RZ ;  /* 0x0000000402051c10 */ /* 0x000fe2000ff5e0ff */
[----:B------:R-:W-:-:S03]  /*0890*/  @UP0 UIADD3 UR4, UPT, UPT, UR4, 0x2, URZ ;  /* 0x0000000204040890 */ /* 0x000fc6000fffe0ff */
[----:B------:R-:W-:Y:S02]  /*08a0*/  @P1 IADD3.X R8, PT, PT, RZ, RZ, RZ, P2, !PT ;  /* 0x000000ffff081210 */ /* 0x000fe400017fe4ff */
[----:B0-----:R-:W-:Y:S01]  /*08b0*/  MOV R14, UR8 ;  /* 0x00000008000e7c02 */ /* 0x001fe20008000f00 */
[----:B------:R-:W-:Y:S01]  /*08c0*/  IMAD.U32 R6, RZ, RZ, UR10 ;  /* 0x0000000aff067e24 */ /* 0x000fe2000f8e00ff */
[----:B------:R-:W-:Y:S02]  /*08d0*/  MOV R15, UR9 ;  /* 0x00000009000f7c02 */ /* 0x000fe40008000f00 */
[----:B------:R-:W-:Y:S02]  /*08e0*/  MOV R7, UR11 ;  /* 0x0000000b00077c02 */ /* 0x000fe40008000f00 */
[----:B-1----:R-:W-:Y:S01]  /*08f0*/  @P1 LEA R4, P2, R5, UR6, 0x2 ;  /* 0x0000000605041c11 */ /* 0x002fe2000f8410ff */
[----:B------:R-:W-:-:S04]  /*0900*/  @P1 IMAD.WIDE.U32 R14, R3, 0x4, R14 ;  /* 0x00000004030e1825 */ /* 0x000fc800078e000e */
[----:B------:R-:W-:Y:S01]  /*0910*/  @P1 IMAD R3, R9, UR18, R0 ;  /* 0x0000001209031c24 */ /* 0x000fe2000f8e0200 */
[----:B------:R-:W-:-:S03]  /*0920*/  MOV R21, UR4 ;  /* 0x0000000400157c02 */ /* 0x000fc60008000f00 */
[----:B------:R-:W-:Y:S01]  /*0930*/  @P1 IMAD.WIDE R6, R3, 0x4, R6 ;  /* 0x0000000403061825 */ /* 0x000fe200078e0206 */
[----:B------:R-:W-:Y:S01]  /*0940*/  @P1 LEA.HI.X R5, R5, UR7, R8, 0x2, P2 ;  /* 0x0000000705051c11 */ /* 0x000fe200090f1408 */
[----:B------:R-:W3:Y:S01]  /*0950*/  @P1 LDG.E R3, desc[UR16][R14.64] ;  /* 0x000000100e031981 */ /* 0x000ee2000c1e1900 */
[----:B--2---:R-:W-:Y:S01]  /*0960*/  MOV R8, UR12 ;  /* 0x0000000c00087c02 */ /* 0x004fe20008000f00 */
[----:B------:R-:W-:Y:S01]  /*0970*/  @!P0 IMAD R21, R21, UR18, R0 ;  /* 0x0000001215158c24 */ /* 0x000fe2000f8e0200 */
[----:B------:R-:W-:Y:S01]  /*0980*/  MOV R9, UR13 ;  /* 0x0000000d00097c02 */ /* 0x000fe20008000f00 */
[----:B------:R-:W-:Y:S01]  /*0990*/  @P1 IMAD.WIDE.U32 R16, R17, 0x4, R6 ;  /* 0x0000000411101825 */ /* 0x000fe200078e0006 */
[----:B------:R-:W-:Y:S01]  /*09a0*/  @!P0 IADD3 R19, PT, PT, R2, UR4, RZ ;  /* 0x0000000402138c10 */ /* 0x000fe2000fffe0ff */
[----:B------:R-:W3:Y:S01]  /*09b0*/  @P1 LDG.E R6, desc[UR16][R6.64] ;  /* 0x0000001006061981 */ /* 0x000ee2000c1e1900 */
[----:B------:R-:W-:Y:S02]  /*09c0*/  MOV R10, UR14 ;  /* 0x0000000e000a7c02 */ /* 0x000fe40008000f00 */
[----:B------:R-:W-:Y:S01]  /*09d0*/  MOV R11, UR15 ;  /* 0x0000000f000b7c02 */ /* 0x000fe20008000f00 */
[----:B------:R-:W-:Y:S01]  /*09e0*/  @!P0 IMAD.WIDE.U32 R8, R19, 0x4, R8 ;  /* 0x0000000413088825 */ /* 0x000fe200078e0008 */
[----:B------:R-:W2:Y:S03]  /*09f0*/  @P1 LDG.E R16, desc[UR16][R16.64] ;  /* 0x0000001010101981 */ /* 0x000ea6000c1e1900 */
[----:B------:R-:W-:Y:S01]  /*0a00*/  @!P0 IMAD.WIDE R10, R21, 0x4, R10 ;  /* 0x00000004150a8825 */ /* 0x000fe200078e020a */
[----:B------:R-:W2:Y:S04]  /*0a10*/  @P1 LDG.E R4, desc[UR16][R4.64+0x4] ;  /* 0x0000041004041981 */ /* 0x000ea8000c1e1900 */
[----:B------:R-:W4:Y:S04]  /*0a20*/  @!P0 LDG.E R9, desc[UR16][R8.64] ;  /* 0x0000001008098981 */ /* 0x000f28000c1e1900 */
[----:B------:R-:W4:Y:S01]  /*0a30*/  @!P0 LDG.E R10, desc[UR16][R10.64] ;  /* 0x000000100a0a8981 */ /* 0x000f22000c1e1900 */
[----:B---3--:R-:W-:-:S04]  /*0a40*/  @P1 FFMA R3, R3, R6, R12 ;  /* 0x0000000603031223 */ /* 0x008fc8000000000c */
[----:B--2---:R-:W-:-:S04]  /*0a50*/  @P1 FFMA R12, R4, R16, R3 ;  /* 0x00000010040c1223 */ /* 0x004fc80000000003 */
[----:B----4-:R-:W-:-:S07]  /*0a60*/  @!P0 FFMA R12, R9, R10, R12 ;  /* 0x0000000a090c8223 */ /* 0x010fce000000000c */
.L_x_3:
[----:B------:R-:W0:Y:S01]  /*0a70*/  LDC.64 R2, c[0x0][0x390] ;  /* 0x0000e400ff027b82 */ /* 0x000e220000000a00 */
[----:B------:R-:W-:-:S04]  /*0a80*/  IMAD R13, R13, UR18, R0 ;  /* 0x000000120d0d7c24 */ /* 0x000fc8000f8e0200 */
[----:B0-----:R-:W-:-:S05]  /*0a90*/  IMAD.WIDE R2, R13, 0x4, R2 ;  /* 0x000000040d027825 */ /* 0x001fca00078e0202 */
[----:B------:R-:W-:Y:S01]  /*0aa0*/  STG.E desc[UR16][R2.64], R12 ;  /* 0x0000000c02007986 */ /* 0x000fe2000c101910 */
[----:B------:R-:W-:Y:S05]  /*0ab0*/  EXIT ;  /* 0x000000000000794d */ /* 0x000fea0003800000 */
.L_x_7:
        /* <DEDUP_REMOVED lines=12> */
.L_x_9:


//--------------------- .nv.shared._Z15matMulGPUSharedPfS_S_i --------------------------
	.section	.nv.shared._Z15matMulGPUSharedPfS_S_i,"aw",@nobits
	.sectionflags	@""
	.align	4
.nv.shared._Z15matMulGPUSharedPfS_S_i:
	.zero		9216


//--------------------- .nv.shared.reserved.0     --------------------------
	.section	.nv.shared.reserved.0,"aw",@nobits
	.weak		__nv_reservedSMEM_offset_0_alias
	.size		__nv_reservedSMEM_offset_0_alias, 0, 64
	.other		__nv_reservedSMEM_offset_0_alias,@"STO_CUDA_RESERVED_SHARED STV_DEFAULT"
__nv_reservedSMEM_offset_0_alias:
	.zero		0
	.zero		64


//--------------------- .nv.constant0._Z15matMulGPUSharedPfS_S_i --------------------------
	.section	.nv.constant0._Z15matMulGPUSharedPfS_S_i,"a",@progbits
	.sectionflags	@""
	.align	4
.nv.constant0._Z15matMulGPUSharedPfS_S_i:
	.zero		924


//--------------------- .nv.constant0._Z9matMulGPUPfS_S_i --------------------------
	.section	.nv.constant0._Z9matMulGPUPfS_S_i,"a",@progbits
	.sectionflags	@""
	.align	4
.nv.constant0._Z9matMulGPUPfS_S_i:
	.zero		924


//--------------------- SYMBOLS --------------------------

	.type		.nv.reservedSmem.offset0,@object
	.size		.nv.reservedSmem.offset0,0x4
	.type		.nv.reservedSmem.cap,@object
	.size		.nv.reservedSmem.cap,0x4
